	.headerflags	@"EF_CUDA_TEXMODE_UNIFIED EF_CUDA_64BIT_ADDRESS EF_CUDA_ACCELERATORS EF_CUDA_SM90 EF_CUDA_VIRTUAL_SM(EF_CUDA_SM90)"
	.elftype	@"ET_EXEC"


//--------------------- .nv.info                  --------------------------
	.section	.nv.info,"",@"SHT_CUDA_INFO"
	.align	4


	//----- nvinfo : EIATTR_REGCOUNT
	.align		4
        /*0000*/ 	.byte	0x04, 0x2f
        /*0002*/ 	.short	(.L_3 - .L_2)
	.align		4
.L_2:
        /*0004*/ 	.word	index@(triton_poi_fused_add_div_sqrt_14)
        /*0008*/ 	.word	0x0000001e


	//----- nvinfo : EIATTR_MIN_STACK_SIZE
	.align		4
.L_3:
        /*000c*/ 	.byte	0x04, 0x12
        /*000e*/ 	.short	(.L_5 - .L_4)
	.align		4
.L_4:
        /*0010*/ 	.word	index@(triton_poi_fused_add_div_sqrt_14)
        /*0014*/ 	.word	0x00000000


	//----- nvinfo : EIATTR_FRAME_SIZE
	.align		4
.L_5:
        /*0018*/ 	.byte	0x04, 0x11
        /*001a*/ 	.short	(.L_7 - .L_6)
	.align		4
.L_6:
        /*001c*/ 	.word	index@(triton_poi_fused_add_div_sqrt_14)
        /*0020*/ 	.word	0x00000000


	//----- nvinfo : EIATTR_MIN_STACK_SIZE
	.align		4
.L_7:
        /*0024*/ 	.byte	0x04, 0x12
        /*0026*/ 	.short	(.L_9 - .L_8)
	.align		4
.L_8:
        /*0028*/ 	.word	index@(triton_poi_fused_add_div_sqrt_14)
        /*002c*/ 	.word	0x00000000
.L_9:


//--------------------- .nv.info.triton_poi_fused_add_div_sqrt_14 --------------------------
	.section	.nv.info.triton_poi_fused_add_div_sqrt_14,"",@"SHT_CUDA_INFO"
	.sectionflags	@""
	.align	4


	//----- nvinfo : EIATTR_CUDA_API_VERSION
	.align		4
        /*0000*/ 	.byte	0x04, 0x37
        /*0002*/ 	.short	(.L_11 - .L_10)
.L_10:
        /*0004*/ 	.word	0x0000007c


	//----- nvinfo : EIATTR_KPARAM_INFO
	.align		4
.L_11:
        /*0008*/ 	.byte	0x04, 0x17
        /*000a*/ 	.short	(.L_13 - .L_12)
.L_12:
        /*000c*/ 	.word	0x00000000
        /*0010*/ 	.short	0x0004
        /*0012*/ 	.short	0x001c
        /*0014*/ 	.byte	0x00, 0xf0, 0x11, 0x00


	//----- nvinfo : EIATTR_KPARAM_INFO
	.align		4
.L_13:
        /*0018*/ 	.byte	0x04, 0x17
        /*001a*/ 	.short	(.L_15 - .L_14)
.L_14:
        /*001c*/ 	.word	0x00000000
        /*0020*/ 	.short	0x0003
        /*0022*/ 	.short	0x0018
        /*0024*/ 	.byte	0x00, 0xf0, 0x11, 0x00


	//----- nvinfo : EIATTR_KPARAM_INFO
	.align		4
.L_15:
        /*0028*/ 	.byte	0x04, 0x17
        /*002a*/ 	.short	(.L_17 - .L_16)
.L_16:
        /*002c*/ 	.word	0x00000000
        /*0030*/ 	.short	0x0002
        /*0032*/ 	.short	0x0010
        /*0034*/ 	.byte	0x00, 0xf4, 0x21, 0x00


	//----- nvinfo : EIATTR_KPARAM_INFO
	.align		4
.L_17:
        /*0038*/ 	.byte	0x04, 0x17
        /*003a*/ 	.short	(.L_19 - .L_18)
.L_18:
        /*003c*/ 	.word	0x00000000
        /*0040*/ 	.short	0x0001
        /*0042*/ 	.short	0x0008
        /*0044*/ 	.byte	0x00, 0xf4, 0x21, 0x00


	//----- nvinfo : EIATTR_KPARAM_INFO
	.align		4
.L_19:
        /*0048*/ 	.byte	0x04, 0x17
        /*004a*/ 	.short	(.L_21 - .L_20)
.L_20:
        /*004c*/ 	.word	0x00000000
        /*0050*/ 	.short	0x0000
        /*0052*/ 	.short	0x0000
        /*0054*/ 	.byte	0x00, 0xf4, 0x21, 0x00


	//----- nvinfo : EIATTR_SPARSE_MMA_MASK
	.align		4
.L_21:
        /*0058*/ 	.byte	0x03, 0x50
        /*005a*/ 	.short	0x0000


	//----- nvinfo : EIATTR_MAXREG_COUNT
	.align		4
        /*005c*/ 	.byte	0x03, 0x1b
        /*005e*/ 	.short	0x00ff


	//----- nvinfo : EIATTR_EXIT_INSTR_OFFSETS
	.align		4
        /*0060*/ 	.byte	0x04, 0x1c
        /*0062*/ 	.short	(.L_23 - .L_22)


	//   ....[0]....
.L_22:
        /*0064*/ 	.word	0x00000f30


	//   ....[1]....
        /*0068*/ 	.word	0x00000f50


	//----- nvinfo : EIATTR_REQNTID
	.align		4
.L_23:
        /*006c*/ 	.byte	0x04, 0x10
        /*006e*/ 	.short	(.L_25 - .L_24)
.L_24:
        /*0070*/ 	.word	0x00000080
        /*0074*/ 	.word	0x00000001
        /*0078*/ 	.word	0x00000001


	//----- nvinfo : EIATTR_CBANK_PARAM_SIZE
	.align		4
.L_25:
        /*007c*/ 	.byte	0x03, 0x19
        /*007e*/ 	.short	0x0020


	//----- nvinfo : EIATTR_PARAM_CBANK
	.align		4
        /*0080*/ 	.byte	0x04, 0x0a
        /*0082*/ 	.short	(.L_27 - .L_26)
	.align		4
.L_26:
        /*0084*/ 	.word	index@(.nv.constant0.triton_poi_fused_add_div_sqrt_14)
        /*0088*/ 	.short	0x0210
        /*008a*/ 	.short	0x0020


	//----- nvinfo : EIATTR_SW_WAR
	.align		4
.L_27:
        /*008c*/ 	.byte	0x04, 0x36
        /*008e*/ 	.short	(.L_29 - .L_28)
.L_28:
        /*0090*/ 	.word	0x00000008
.L_29:


//--------------------- .nv.callgraph             --------------------------
	.section	.nv.callgraph,"",@"SHT_CUDA_CALLGRAPH"
	.align	4
	.sectionentsize	8
	.align		4
        /*0000*/ 	.word	0x00000000
	.align		4
        /*0004*/ 	.word	0xffffffff
	.align		4
        /*0008*/ 	.word	0x00000000
	.align		4
        /*000c*/ 	.word	0xfffffffe
	.align		4
        /*0010*/ 	.word	0x00000000
	.align		4
        /*0014*/ 	.word	0xfffffffd
	.align		4
        /*0018*/ 	.word	0x00000000
	.align		4
        /*001c*/ 	.word	0xfffffffc


//--------------------- .nv.constant4             --------------------------
	.section	.nv.constant4,"a",@progbits
	.align	8
	.align		8
.nv.constant4:
        /*0000*/ 	.dword	_$_str
	.align		8
        /*0008*/ 	.dword	_$_str_$_2


//--------------------- .text.triton_poi_fused_add_div_sqrt_14 --------------------------
	.section	.text.triton_poi_fused_add_div_sqrt_14,"ax",@progbits
	.sectionflags	@"SHF_BARRIERS=1"
	.align	128
        .global         triton_poi_fused_add_div_sqrt_14
        .type           triton_poi_fused_add_div_sqrt_14,@function
        .size           triton_poi_fused_add_div_sqrt_14,(.L_x_1 - triton_poi_fused_add_div_sqrt_14)
        .other          triton_poi_fused_add_div_sqrt_14,@"STO_CUDA_ENTRY STV_DEFAULT"
triton_poi_fused_add_div_sqrt_14:
.text.triton_poi_fused_add_div_sqrt_14:
[----:B------:R-:W0:Y:S01]  /*0000*/  LDC R1, c[0x0][0x28] ;  /* 0x00000a00ff017b82 */ /* 0x000e220000000800 */
[----:B------:R-:W1:Y:S01]  /*0010*/  S2R R0, SR_CTAID.Y ;  /* 0x0000000000007919 */ /* 0x000e620000002600 */
[----:B------:R-:W-:Y:S01]  /*0020*/  ULDC.64 UR6, c[0x0][0x208] ;  /* 0x0000820000067ab9 */ /* 0x000fe20000000a00 */
[----:B------:R-:W2:Y:S01]  /*0030*/  S2R R12, SR_TID.X ;  /* 0x00000000000c7919 */ /* 0x000ea20000002100 */
[----:B------:R-:W3:Y:S01]  /*0040*/  S2R R13, SR_CTAID.X ;  /* 0x00000000000d7919 */ /* 0x000ee20000002500 */
[----:B-1----:R-:W-:Y:S02]  /*0050*/  IMAD.SHL.U32 R14, R0, 0x20, RZ ;  /* 0x00000020000e7824 */ /* 0x002fe400078e00ff */
[----:B--2---:R-:W-:Y:S01]  /*0060*/  IMAD.SHL.U32 R3, R12, 0x4, RZ ;  /* 0x000000040c037824 */ /* 0x004fe200078e00ff */
[----:B------:R-:W-:Y:S01]  /*0070*/  SHF.R.U32.HI R16, RZ, 0x3, R12 ;  /* 0x00000003ff107819 */ /* 0x000fe2000001160c */
[----:B---3--:R-:W-:-:S03]  /*0080*/  IMAD.SHL.U32 R13, R13, 0x20, RZ ;  /* 0x000000200d0d7824 */ /* 0x008fc600078e00ff */
[----:B------:R-:W-:Y:S02]  /*0090*/  LOP3.LUT R4, R14, 0x1c, R3, 0xf8, !PT ;  /* 0x0000001c0e047812 */ /* 0x000fe400078ef803 */
[----:B------:R-:W1:Y:S01]  /*00a0*/  LDC.64 R2, c[0x0][0x210] ;  /* 0x00008400ff027b82 */ /* 0x000e620000000a00 */
[----:B------:R-:W-:Y:S02]  /*00b0*/  SGXT.U32 R16, R16, 0x4 ;  /* 0x000000041010781a */ /* 0x000fe40000000000 */
[----:B------:R-:W-:Y:S02]  /*00c0*/  SHF.R.S32.HI R5, RZ, 0x1f, R4 ;  /* 0x0000001fff057819 */ /* 0x000fe40000011404 */
[----:B------:R-:W-:Y:S02]  /*00d0*/  ISETP.GE.AND P0, PT, R4, 0x100, PT ;  /* 0x000001000400780c */ /* 0x000fe40003f06270 */
[----:B------:R-:W-:Y:S02]  /*00e0*/  LEA.HI R5, R5, R4, RZ, 0x6 ;  /* 0x0000000405057211 */ /* 0x000fe400078f30ff */
[----:B------:R-:W-:-:S02]  /*00f0*/  LOP3.LUT R8, R13, 0x10, R16, 0xfe, !PT ;  /* 0x000000100d087812 */ /* 0x000fc400078efe10 */
[----:B------:R-:W-:Y:S02]  /*0100*/  LOP3.LUT R7, R5, 0xffffffc0, RZ, 0xc0, !PT ;  /* 0xffffffc005077812 */ /* 0x000fe400078ec0ff */
[----:B------:R-:W-:Y:S02]  /*0110*/  SHF.R.S32.HI R6, RZ, 0x6, R5 ;  /* 0x00000006ff067819 */ /* 0x000fe40000011405 */
[----:B------:R-:W-:Y:S01]  /*0120*/  LOP3.LUT R5, R13, R16, RZ, 0xfc, !PT ;  /* 0x000000100d057212 */ /* 0x000fe200078efcff */
[----:B------:R-:W-:-:S03]  /*0130*/  IMAD.IADD R7, R4, 0x1, -R7 ;  /* 0x0000000104077824 */ /* 0x000fc600078e0a07 */
[C---:B------:R-:W-:Y:S01]  /*0140*/  ISETP.LT.AND P1, PT, R5.reuse, 0x3c1, !P0 ;  /* 0x000003c10500780c */ /* 0x040fe20004721270 */
[----:B------:R-:W-:Y:S01]  /*0150*/  IMAD R9, R6, 0xf040, R7 ;  /* 0x0000f04006097824 */ /* 0x000fe200078e0207 */
[C---:B------:R-:W-:Y:S02]  /*0160*/  ISETP.LT.AND P0, PT, R8.reuse, 0x3c1, !P0 ;  /* 0x000003c10800780c */ /* 0x040fe40004701270 */
[----:B------:R-:W-:Y:S01]  /*0170*/  CS2R R6, SRZ ;  /* 0x0000000000067805 */ /* 0x000fe2000001ff00 */
[--C-:B------:R-:W-:Y:S01]  /*0180*/  IMAD R19, R5, 0x40, R9.reuse ;  /* 0x0000004005137824 */ /* 0x100fe200078e0209 */
[----:B------:R-:W-:Y:S01]  /*0190*/  CS2R R4, SRZ ;  /* 0x0000000000047805 */ /* 0x000fe2000001ff00 */
[----:B------:R-:W-:Y:S02]  /*01a0*/  IMAD R21, R8, 0x40, R9 ;  /* 0x0000004008157824 */ /* 0x000fe400078e0209 */
[----:B-1----:R-:W-:Y:S01]  /*01b0*/  IMAD.WIDE R18, R19, 0x4, R2 ;  /* 0x0000000413127825 */ /* 0x002fe200078e0202 */
[----:B------:R-:W-:-:S02]  /*01c0*/  CS2R R8, SRZ ;  /* 0x0000000000087805 */ /* 0x000fc4000001ff00 */
[----:B------:R-:W-:Y:S01]  /*01d0*/  CS2R R10, SRZ ;  /* 0x00000000000a7805 */ /* 0x000fe2000001ff00 */
[----:B------:R-:W-:Y:S01]  /*01e0*/  IMAD.WIDE R20, R21, 0x4, R2 ;  /* 0x0000000415147825 */ /* 0x000fe200078e0202 */
[----:B------:R1:W2:Y:S04]  /*01f0*/  @P1 LDG.E.EL.128 R4, desc[UR6][R18.64] ;  /* 0x0000000612041981 */ /* 0x0002a8000c2e1d00 */
[----:B------:R3:W4:Y:S01]  /*0200*/  @P0 LDG.E.EL.128 R8, desc[UR6][R20.64] ;  /* 0x0000000614080981 */ /* 0x000722000c2e1d00 */
[----:B------:R-:W5:Y:S01]  /*0210*/  S2UR UR5, SR_CgaCtaId ;  /* 0x00000000000579c3 */ /* 0x000f620000008800 */
[----:B------:R-:W-:Y:S01]  /*0220*/  IMAD.SHL.U32 R2, R12, 0x80, RZ ;  /* 0x000000800c027824 */ /* 0x000fe200078e00ff */
[----:B------:R-:W-:Y:S01]  /*0230*/  UMOV UR4, 0x400 ;  /* 0x0000040000047882 */ /* 0x000fe20000000000 */
[----:B------:R-:W-:-:S02]  /*0240*/  SHF.R.S32.HI R22, RZ, 0x1a, R0 ;  /* 0x0000001aff167819 */ /* 0x000fc40000011400 */
[----:B------:R-:W-:Y:S02]  /*0250*/  SHF.R.U32.HI R0, RZ, 0x5, R12 ;  /* 0x00000005ff007819 */ /* 0x000fe4000001160c */
[----:B------:R-:W-:Y:S02]  /*0260*/  LOP3.LUT R15, R2, 0x380, RZ, 0xc0, !PT ;  /* 0x00000380020f7812 */ /* 0x000fe400078ec0ff */
[----:B------:R-:W2:Y:S01]  /*0270*/  LDC.64 R2, c[0x0][0x218] ;  /* 0x00008600ff027b82 */ /* 0x000ea20000000a00 */
[----:B------:R-:W-:Y:S02]  /*0280*/  LOP3.LUT R13, R13, 0x1f, R12, 0xf8, !PT ;  /* 0x0000001f0d0d7812 */ /* 0x000fe400078ef80c */
[C---:B------:R-:W-:Y:S02]  /*0290*/  LOP3.LUT R16, R15.reuse, R16, RZ, 0xfc, !PT ;  /* 0x000000100f107212 */ /* 0x040fe400078efcff */
[C---:B------:R-:W-:Y:S02]  /*02a0*/  LOP3.LUT R17, R15.reuse, 0x20, RZ, 0xfc, !PT ;  /* 0x000000200f117812 */ /* 0x040fe400078efcff */
[----:B-1----:R-:W-:-:S02]  /*02b0*/  LEA.HI R19, R15, R16, RZ, 0x1b ;  /* 0x000000100f137211 */ /* 0x002fc400078fd8ff */
[C---:B---3--:R-:W-:Y:S02]  /*02c0*/  LOP3.LUT R21, R15.reuse, 0x40, RZ, 0xfc, !PT ;  /* 0x000000400f157812 */ /* 0x048fe400078efcff */
[----:B------:R-:W-:Y:S02]  /*02d0*/  LOP3.LUT R15, R15, 0x60, RZ, 0xfc, !PT ;  /* 0x000000600f0f7812 */ /* 0x000fe400078efcff */
[-C--:B------:R-:W-:Y:S01]  /*02e0*/  LEA.HI R18, R17, R16.reuse, RZ, 0x1b ;  /* 0x0000001011127211 */ /* 0x080fe200078fd8ff */
[----:B-----5:R-:W-:Y:S01]  /*02f0*/  UPRMT UR4, UR5, 0x654, UR4 ;  /* 0x0000065405047896 */ /* 0x020fe20008000004 */
[-C--:B------:R-:W-:Y:S02]  /*0300*/  LEA.HI R21, R21, R16.reuse, RZ, 0x1b ;  /* 0x0000001015157211 */ /* 0x080fe400078fd8ff */
[----:B------:R-:W-:Y:S02]  /*0310*/  LEA.HI R20, R15, R16, RZ, 0x1b ;  /* 0x000000100f147211 */ /* 0x000fe400078fd8ff */
[----:B------:R-:W-:-:S02]  /*0320*/  SGXT R15, R22, 0x1 ;  /* 0x00000001160f781a */ /* 0x000fc40000000200 */
[----:B------:R-:W-:Y:S02]  /*0330*/  LEA R19, R19, UR4, 0x2 ;  /* 0x0000000413137c11 */ /* 0x000fe4000f8e10ff */
[----:B------:R-:W-:Y:S02]  /*0340*/  LEA R22, R18, UR4, 0x2 ;  /* 0x0000000412167c11 */ /* 0x000fe4000f8e10ff */
[----:B------:R-:W-:Y:S02]  /*0350*/  LEA R23, R21, UR4, 0x2 ;  /* 0x0000000415177c11 */ /* 0x000fe4000f8e10ff */
[----:B------:R-:W-:Y:S02]  /*0360*/  LEA R24, R20, UR4, 0x2 ;  /* 0x0000000414187c11 */ /* 0x000fe4000f8e10ff */
[----:B------:R-:W-:Y:S02]  /*0370*/  SGXT.U32 R17, R0, 0x2 ;  /* 0x000000020011781a */ /* 0x000fe40000000000 */
[----:B------:R-:W-:-:S02]  /*0380*/  ISETP.GE.AND P0, PT, R13, 0x3c1, PT ;  /* 0x000003c10d00780c */ /* 0x000fc40003f06270 */
[----:B------:R-:W-:-:S04]  /*0390*/  LOP3.LUT R0, R14, R17, RZ, 0xfc, !PT ;  /* 0x000000110e007212 */ /* 0x000fc800078efcff */
[----:B------:R-:W-:Y:S02]  /*03a0*/  LEA.HI R16, R15, R0, RZ, 0x6 ;  /* 0x000000000f107211 */ /* 0x000fe400078f30ff */
[----:B------:R-:W-:Y:S01]  /*03b0*/  ISETP.LT.AND P6, PT, R0, 0x100, !P0 ;  /* 0x000001000000780c */ /* 0x000fe200047c1270 */
[----:B--2---:R1:W-:Y:S04]  /*03c0*/  STS [R19], R4 ;  /* 0x0000000413007388 */ /* 0x0043e80000000800 */
[----:B------:R2:W-:Y:S04]  /*03d0*/  STS [R22+0x80], R5 ;  /* 0x0000800516007388 */ /* 0x0005e80000000800 */
[----:B------:R-:W-:Y:S01]  /*03e0*/  STS [R23+0x100], R6 ;  /* 0x0001000617007388 */ /* 0x000fe20000000800 */
[----:B-1----:R-:W-:-:S03]  /*03f0*/  SHF.R.S32.HI R4, RZ, 0x6, R16 ;  /* 0x00000006ff047819 */ /* 0x002fc60000011410 */
[----:B------:R1:W-:Y:S01]  /*0400*/  STS [R24+0x180], R7 ;  /* 0x0001800718007388 */ /* 0x0003e20000000800 */
[----:B------:R-:W-:Y:S01]  /*0410*/  LOP3.LUT R16, R14, 0x4, R17, 0xfe, !PT ;  /* 0x000000040e107812 */ /* 0x000fe200078efe11 */
[----:B------:R-:W-:Y:S02]  /*0420*/  IMAD R21, R4, 0x3c1, R13 ;  /* 0x000003c104157824 */ /* 0x000fe400078e020d */
[----:B----4-:R3:W-:Y:S01]  /*0430*/  STS [R19+0x40], R8 ;  /* 0x0000400813007388 */ /* 0x0107e20000000800 */
[----:B--2---:R-:W-:Y:S02]  /*0440*/  CS2R R4, SRZ ;  /* 0x0000000000047805 */ /* 0x004fe4000001ff00 */
[----:B------:R-:W-:Y:S01]  /*0450*/  LEA.HI R18, R15, R16, RZ, 0x6 ;  /* 0x000000100f127211 */ /* 0x000fe200078f30ff */
[----:B0-----:R-:W-:Y:S01]  /*0460*/  IMAD.WIDE R20, R21, 0x4, R2 ;  /* 0x0000000415147825 */ /* 0x001fe200078e0202 */
[----:B------:R-:W-:Y:S01]  /*0470*/  STS [R22+0xc0], R9 ;  /* 0x0000c00916007388 */ /* 0x000fe20000000800 */
[----:B------:R-:W-:-:S02]  /*0480*/  ISETP.LT.AND P2, PT, R16, 0x100, !P0 ;  /* 0x000001001000780c */ /* 0x000fc40004741270 */
[----:B------:R-:W-:Y:S01]  /*0490*/  SHF.R.S32.HI R18, RZ, 0x6, R18 ;  /* 0x00000006ff127819 */ /* 0x000fe20000011412 */
[----:B------:R-:W-:Y:S04]  /*04a0*/  STS [R23+0x140], R10 ;  /* 0x0001400a17007388 */ /* 0x000fe80000000800 */
[----:B------:R0:W-:Y:S01]  /*04b0*/  STS [R24+0x1c0], R11 ;  /* 0x0001c00b18007388 */ /* 0x0001e20000000800 */
[----:B------:R-:W-:Y:S01]  /*04c0*/  BAR.SYNC.DEFER_BLOCKING 0x0 ;  /* 0x0000000000007b1d */ /* 0x000fe20000010000 */
[----:B-1----:R-:W-:-:S04]  /*04d0*/  IMAD R7, R18, 0x3c1, R13 ;  /* 0x000003c112077824 */ /* 0x002fc800078e020d */
[----:B------:R-:W-:Y:S01]  /*04e0*/  IMAD.WIDE R6, R7, 0x4, R2 ;  /* 0x0000000407067825 */ /* 0x000fe200078e0202 */
[----:B------:R-:W2:Y:S01]  /*04f0*/  @P6 LDG.E.EL R4, desc[UR6][R20.64] ;  /* 0x0000000614046981 */ /* 0x000ea2000c2e1900 */
[----:B---3--:R-:W-:Y:S02]  /*0500*/  LOP3.LUT R8, R14, 0x8, R17, 0xfe, !PT ;  /* 0x000000080e087812 */ /* 0x008fe400078efe11 */
[----:B------:R-:W-:Y:S01]  /*0510*/  P2R R19, PR, RZ, 0x4 ;  /* 0x00000004ff137803 */ /* 0x000fe20000000000 */
[----:B------:R1:W3:Y:S01]  /*0520*/  @P2 LDG.E.EL R5, desc[UR6][R6.64] ;  /* 0x0000000606052981 */ /* 0x0002e2000c2e1900 */
[----:B0-----:R-:W-:Y:S01]  /*0530*/  LOP3.LUT R11, R12, 0x7f, RZ, 0xc0, !PT ;  /* 0x0000007f0c0b7812 */ /* 0x001fe200078ec0ff */
[----:B------:R-:W-:Y:S01]  /*0540*/  IMAD.MOV.U32 R12, RZ, RZ, RZ ;  /* 0x000000ffff0c7224 */ /* 0x000fe200078e00ff */
[----:B------:R-:W-:Y:S02]  /*0550*/  LEA.HI R9, R15, R8, RZ, 0x6 ;  /* 0x000000080f097211 */ /* 0x000fe400078f30ff */
[----:B------:R-:W-:Y:S01]  /*0560*/  ISETP.LT.AND P5, PT, R8, 0x100, !P0 ;  /* 0x000001000800780c */ /* 0x000fe200047a1270 */
[----:B------:R-:W-:Y:S01]  /*0570*/  IMAD.IADD R8, R17, 0x1, R11 ;  /* 0x0000000111087824 */ /* 0x000fe200078e020b */
[----:B------:R-:W-:-:S02]  /*0580*/  SHF.R.S32.HI R10, RZ, 0x6, R9 ;  /* 0x00000006ff0a7819 */ /* 0x000fc40000011409 */
[----:B-1----:R-:W-:Y:S02]  /*0590*/  LOP3.LUT R6, R11, 0x80, RZ, 0xfc, !PT ;  /* 0x000000800b067812 */ /* 0x002fe400078efcff */
[----:B------:R-:W-:Y:S01]  /*05a0*/  LEA R9, R8, UR4, 0x2 ;  /* 0x0000000408097c11 */ /* 0x000fe2000f8e10ff */
[----:B------:R-:W-:Y:S01]  /*05b0*/  IMAD R21, R10, 0x3c1, R13 ;  /* 0x000003c10a157824 */ /* 0x000fe200078e020d */
[----:B------:R-:W-:-:S03]  /*05c0*/  LEA.HI R6, R6, R11, RZ, 0x1b ;  /* 0x0000000b06067211 */ /* 0x000fc600078fd8ff */
[----:B------:R-:W-:Y:S01]  /*05d0*/  IMAD.WIDE R20, R21, 0x4, R2 ;  /* 0x0000000415147825 */ /* 0x000fe200078e0202 */
[----:B------:R-:W0:Y:S01]  /*05e0*/  LDS R9, [R9] ;  /* 0x0000000009097984 */ /* 0x000e220000000800 */
[----:B------:R-:W-:-:S03]  /*05f0*/  LEA R8, R6, UR4, 0x2 ;  /* 0x0000000406087c11 */ /* 0x000fc6000f8e10ff */
[----:B------:R1:W4:Y:S01]  /*0600*/  @P5 LDG.E.EL R12, desc[UR6][R20.64] ;  /* 0x00000006140c5981 */ /* 0x000322000c2e1900 */
[----:B------:R-:W-:Y:S02]  /*0610*/  LOP3.LUT R10, R14, 0x18, R17, 0xfe, !PT ;  /* 0x000000180e0a7812 */ /* 0x000fe400078efe11 */
[----:B------:R-:W-:Y:S01]  /*0620*/  LOP3.LUT R6, R14, 0xc, R17, 0xfe, !PT ;  /* 0x0000000c0e067812 */ /* 0x000fe200078efe11 */
[----:B------:R-:W5:Y:S01]  /*0630*/  LDS R8, [R8+0x200] ;  /* 0x0002000008087984 */ /* 0x000f620000000800 */
[----:B------:R-:W-:Y:S02]  /*0640*/  LEA.HI R16, R15, R10, RZ, 0x6 ;  /* 0x0000000a0f107211 */ /* 0x000fe400078f30ff */
[----:B------:R-:W-:Y:S02]  /*0650*/  ISETP.LT.AND P1, PT, R10, 0x100, !P0 ;  /* 0x000001000a00780c */ /* 0x000fe40004721270 */
[----:B------:R-:W-:Y:S02]  /*0660*/  SHF.R.S32.HI R16, RZ, 0x6, R16 ;  /* 0x00000006ff107819 */ /* 0x000fe40000011410 */
[----:B------:R-:W-:-:S02]  /*0670*/  ISETP.LT.AND P4, PT, R6, 0x100, !P0 ;  /* 0x000001000600780c */ /* 0x000fc40004781270 */
[----:B------:R-:W-:Y:S02]  /*0680*/  LOP3.LUT R18, R14, 0x10, R17, 0xfe, !PT ;  /* 0x000000100e127812 */ /* 0x000fe400078efe11 */
[----:B------:R-:W-:Y:S02]  /*0690*/  LOP3.LUT R22, R14, 0x14, R17, 0xfe, !PT ;  /* 0x000000140e167812 */ /* 0x000fe400078efe11 */
[----:B------:R-:W-:Y:S02]  /*06a0*/  LOP3.LUT R24, R14, 0x1c, R17, 0xfe, !PT ;  /* 0x0000001c0e187812 */ /* 0x000fe400078efe11 */
[----:B-1----:R-:W-:Y:S01]  /*06b0*/  LEA.HI R20, R15, R18, RZ, 0x6 ;  /* 0x000000120f147211 */ /* 0x002fe200078f30ff */
[----:B------:R-:W-:Y:S01]  /*06c0*/  IMAD.MOV.U32 R14, RZ, RZ, RZ ;  /* 0x000000ffff0e7224 */ /* 0x000fe200078e00ff */
[----:B------:R-:W-:Y:S02]  /*06d0*/  ISETP.LT.AND P3, PT, R18, 0x100, !P0 ;  /* 0x000001001200780c */ /* 0x000fe40004761270 */
[----:B------:R-:W-:-:S02]  /*06e0*/  SHF.R.S32.HI R20, RZ, 0x6, R20 ;  /* 0x00000006ff147819 */ /* 0x000fc40000011414 */
[----:B------:R-:W-:-:S03]  /*06f0*/  LEA.HI R21, R15, R22, RZ, 0x6 ;  /* 0x000000160f157211 */ /* 0x000fc600078f30ff */
[----:B------:R-:W-:Y:S02]  /*0700*/  IMAD R23, R20, 0x3c1, R13 ;  /* 0x000003c114177824 */ /* 0x000fe400078e020d */
[----:B------:R-:W-:Y:S01]  /*0710*/  IMAD.MOV.U32 R18, RZ, RZ, RZ ;  /* 0x000000ffff127224 */ /* 0x000fe200078e00ff */
[----:B--2---:R-:W1:Y:S08]  /*0720*/  MUFU.SQRT R4, R4 ;  /* 0x0000000400047308 */ /* 0x004e700000002000 */
[----:B---3--:R-:W2:Y:S01]  /*0730*/  MUFU.SQRT R5, R5 ;  /* 0x0000000500057308 */ /* 0x008ea20000002000 */
[----:B-1----:R-:W-:Y:S01]  /*0740*/  FADD R7, R4, 1.00000001335143196e-10 ;  /* 0x2edbe6ff04077421 */ /* 0x002fe20000000000 */
[----:B------:R-:W-:Y:S01]  /*0750*/  LEA.HI R4, R15, R6, RZ, 0x6 ;  /* 0x000000060f047211 */ /* 0x000fe200078f30ff */
[----:B------:R-:W-:-:S03]  /*0760*/  IMAD.MOV.U32 R6, RZ, RZ, RZ ;  /* 0x000000ffff067224 */ /* 0x000fc600078e00ff */
[----:B------:R-:W-:Y:S01]  /*0770*/  FSETP.GT.AND P2, PT, R7, 8.50705917302346158658e+37, PT ;  /* 0x7e8000000700780b */ /* 0x000fe20003f44000 */
[----:B--2---:R-:W-:Y:S01]  /*0780*/  FADD R10, R5, 1.00000001335143196e-10 ;  /* 0x2edbe6ff050a7421 */ /* 0x004fe20000000000 */
[----:B------:R-:W-:Y:S01]  /*0790*/  IMAD R5, R16, 0x3c1, R13 ;  /* 0x000003c110057824 */ /* 0x000fe200078e020d */
[----:B------:R-:W-:-:S03]  /*07a0*/  SHF.R.S32.HI R16, RZ, 0x6, R4 ;  /* 0x00000006ff107819 */ /* 0x000fc60000011404 */
[----:B------:R-:W-:-:S04]  /*07b0*/  IMAD.WIDE R4, R5, 0x4, R2 ;  /* 0x0000000405047825 */ /* 0x000fc800078e0202 */
[----:B------:R-:W-:-:S03]  /*07c0*/  IMAD R17, R16, 0x3c1, R13 ;  /* 0x000003c110117824 */ /* 0x000fc600078e020d */
[----:B------:R-:W-:Y:S01]  /*07d0*/  @P2 FMUL R7, R7, 0.25 ;  /* 0x3e80000007072820 */ /* 0x000fe20000400000 */
[----:B0-----:R-:W-:Y:S01]  /*07e0*/  @P2 FMUL R9, R9, 0.25 ;  /* 0x3e80000009092820 */ /* 0x001fe20000400000 */
[----:B------:R-:W-:Y:S01]  /*07f0*/  FSETP.GT.AND P2, PT, R10, 8.50705917302346158658e+37, PT ;  /* 0x7e8000000a00780b */ /* 0x000fe20003f44000 */
[----:B------:R0:W2:Y:S01]  /*0800*/  @P1 LDG.E.EL R6, desc[UR6][R4.64] ;  /* 0x0000000604061981 */ /* 0x0000a2000c2e1900 */
[----:B------:R-:W-:Y:S01]  /*0810*/  IMAD.WIDE R16, R17, 0x4, R2 ;  /* 0x0000000411107825 */ /* 0x000fe200078e0202 */
[----:B------:R-:W-:-:S04]  /*0820*/  LEA.HI R15, R15, R24, RZ, 0x6 ;  /* 0x000000180f0f7211 */ /* 0x000fc800078f30ff */
[----:B------:R1:W3:Y:S01]  /*0830*/  @P4 LDG.E.EL R14, desc[UR6][R16.64] ;  /* 0x00000006100e4981 */ /* 0x0002e2000c2e1900 */
[----:B0-----:R-:W-:-:S05]  /*0840*/  SHF.R.S32.HI R4, RZ, 0x6, R21 ;  /* 0x00000006ff047819 */ /* 0x001fca0000011415 */
[----:B------:R-:W-:Y:S01]  /*0850*/  @P2 FMUL R10, R10, 0.25 ;  /* 0x3e8000000a0a2820 */ /* 0x000fe20000400000 */
[----:B-----5:R-:W-:Y:S01]  /*0860*/  @P2 FMUL R8, R8, 0.25 ;  /* 0x3e80000008082820 */ /* 0x020fe20000400000 */
[----:B------:R-:W-:Y:S01]  /*0870*/  ISETP.LT.AND P2, PT, R22, 0x100, !P0 ;  /* 0x000001001600780c */ /* 0x000fe20004741270 */
[----:B------:R-:W-:Y:S01]  /*0880*/  IMAD.WIDE R20, R23, 0x4, R2 ;  /* 0x0000000417147825 */ /* 0x000fe200078e0202 */
[----:B-1----:R-:W-:-:S03]  /*0890*/  SHF.R.S32.HI R16, RZ, 0x6, R15 ;  /* 0x00000006ff107819 */ /* 0x002fc6000001140f */
[----:B------:R-:W-:Y:S01]  /*08a0*/  IMAD R5, R4, 0x3c1, R13 ;  /* 0x000003c104057824 */ /* 0x000fe200078e020d */
[----:B------:R0:W5:Y:S01]  /*08b0*/  @P3 LDG.E.EL R18, desc[UR6][R20.64] ;  /* 0x0000000614123981 */ /* 0x000162000c2e1900 */
[----:B------:R-:W-:Y:S01]  /*08c0*/  IMAD.MOV.U32 R15, RZ, RZ, RZ ;  /* 0x000000ffff0f7224 */ /* 0x000fe200078e00ff */
[----:B------:R-:W-:Y:S01]  /*08d0*/  ISETP.LT.AND P0, PT, R24, 0x100, !P0 ;  /* 0x000001001800780c */ /* 0x000fe20004701270 */
[----:B------:R-:W-:-:S04]  /*08e0*/  IMAD.WIDE R4, R5, 0x4, R2 ;  /* 0x0000000405047825 */ /* 0x000fc800078e0202 */
[----:B------:R-:W-:Y:S01]  /*08f0*/  IMAD R17, R16, 0x3c1, R13 ;  /* 0x000003c110117824 */ /* 0x000fe200078e020d */
[----:B------:R-:W5:Y:S01]  /*0900*/  @P2 LDG.E.EL R15, desc[UR6][R4.64] ;  /* 0x00000006040f2981 */ /* 0x000f62000c2e1900 */
[----:B------:R-:W-:Y:S02]  /*0910*/  IMAD.MOV.U32 R22, RZ, RZ, RZ ;  /* 0x000000ffff167224 */ /* 0x000fe400078e00ff */
[----:B------:R-:W-:Y:S01]  /*0920*/  IMAD.WIDE R16, R17, 0x4, R2 ;  /* 0x0000000411107825 */ /* 0x000fe200078e0202 */
[----:B------:R-:W1:Y:S01]  /*0930*/  MUFU.RCP R24, R7 ;  /* 0x0000000700187308 */ /* 0x000e620000001000 */
[----:B------:R-:W0:Y:S03]  /*0940*/  LDC.64 R2, c[0x0][0x220] ;  /* 0x00008800ff027b82 */ /* 0x000e260000000a00 */
[----:B------:R0:W5:Y:S01]  /*0950*/  @P0 LDG.E.EL R22, desc[UR6][R16.64] ;  /* 0x0000000610160981 */ /* 0x000162000c2e1900 */
[----:B------:R-:W-:Y:S01]  /*0960*/  IMAD R13, R0, 0x3c1, R13 ;  /* 0x000003c1000d7824 */ /* 0x000fe200078e020d */
[----:B------:R-:W-:-:S04]  /*0970*/  LOP3.LUT R0, R11, 0x100, RZ, 0xfc, !PT ;  /* 0x000001000b007812 */ /* 0x000fc800078efcff */
[----:B------:R-:W-:Y:S01]  /*0980*/  LEA.HI R0, R0, R11, RZ, 0x1b ;  /* 0x0000000b00007211 */ /* 0x000fe200078fd8ff */
[----:B----4-:R-:W4:Y:S03]  /*0990*/  MUFU.SQRT R12, R12 ;  /* 0x0000000c000c7308 */ /* 0x010f260000002000 */
[----:B------:R-:W-:Y:S01]  /*09a0*/  LEA R0, R0, UR4, 0x2 ;  /* 0x0000000400007c11 */ /* 0x000fe2000f8e10ff */
[----:B-1----:R-:W-:-:S04]  /*09b0*/  FMUL R23, R24, R9 ;  /* 0x0000000918177220 */ /* 0x002fc80000400000 */
[----:B------:R-:W1:Y:S01]  /*09c0*/  LDS R9, [R0+0x400] ;  /* 0x0004000000097984 */ /* 0x000e620000000800 */
[----:B0-----:R-:W-:-:S04]  /*09d0*/  IMAD.WIDE R20, R13, 0x4, R2 ;  /* 0x000000040d147825 */ /* 0x001fc800078e0202 */
[----:B----4-:R-:W-:Y:S01]  /*09e0*/  FADD R16, R12, 1.00000001335143196e-10 ;  /* 0x2edbe6ff0c107421 */ /* 0x010fe20000000000 */
[C---:B------:R-:W-:Y:S01]  /*09f0*/  LOP3.LUT R4, R11.reuse, 0x300, RZ, 0xfc, !PT ;  /* 0x000003000b047812 */ /* 0x040fe200078efcff */
[----:B------:R0:W-:Y:S03]  /*0a00*/  @P6 STG.E desc[UR6][R20.64], R23 ;  /* 0x0000001714006986 */ /* 0x0001e6000c101906 */
[----:B------:R-:W-:Y:S02]  /*0a10*/  FSETP.GT.AND P6, PT, R16, 8.50705917302346158658e+37, PT ;  /* 0x7e8000001000780b */ /* 0x000fe40003fc4000 */
[----:B------:R-:W-:Y:S02]  /*0a20*/  LEA.HI R5, R4, R11, RZ, 0x1b ;  /* 0x0000000b04057211 */ /* 0x000fe400078fd8ff */
[----:B------:R-:W-:Y:S02]  /*0a30*/  LOP3.LUT R4, R11, 0x180, RZ, 0xfc, !PT ;  /* 0x000001800b047812 */ /* 0x000fe400078efcff */
[----:B------:R-:W-:-:S02]  /*0a40*/  LEA R7, R5, UR4, 0x2 ;  /* 0x0000000405077c11 */ /* 0x000fc4000f8e10ff */
[-C--:B------:R-:W-:Y:S02]  /*0a50*/  LEA.HI R4, R4, R11.reuse, RZ, 0x1b ;  /* 0x0000000b04047211 */ /* 0x080fe400078fd8ff */
[----:B------:R-:W-:Y:S01]  /*0a60*/  LOP3.LUT R12, R11, 0x200, RZ, 0xfc, !PT ;  /* 0x000002000b0c7812 */ /* 0x000fe200078efcff */
[----:B------:R4:W2:Y:S01]  /*0a70*/  LDS R0, [R7+0xc00] ;  /* 0x000c000007007984 */ /* 0x0008a20000000800 */
[----:B------:R-:W-:Y:S01]  /*0a80*/  LEA R4, R4, UR4, 0x2 ;  /* 0x0000000404047c11 */ /* 0x000fe2000f8e10ff */
[----:B------:R-:W-:Y:S01]  /*0a90*/  @P6 FMUL R16, R16, 0.25 ;  /* 0x3e80000010106820 */ /* 0x000fe20000400000 */
[----:B------:R-:W-:Y:S01]  /*0aa0*/  LEA.HI R12, R12, R11, RZ, 0x1b ;  /* 0x0000000b0c0c7211 */ /* 0x000fe200078fd8ff */
[----:B------:R-:W0:Y:S03]  /*0ab0*/  MUFU.RCP R17, R10 ;  /* 0x0000000a00117308 */ /* 0x000e260000001000 */
[----:B------:R-:W2:Y:S01]  /*0ac0*/  LDS R4, [R4+0x600] ;  /* 0x0006000004047984 */ /* 0x000ea20000000800 */
[----:B------:R-:W-:-:S04]  /*0ad0*/  LEA R5, R12, UR4, 0x2 ;  /* 0x000000040c057c11 */ /* 0x000fc8000f8e10ff */
[----:B------:R-:W4:Y:S02]  /*0ae0*/  MUFU.RCP R16, R16 ;  /* 0x0000001000107308 */ /* 0x000f240000001000 */
[----:B------:R-:W2:Y:S01]  /*0af0*/  LDS R5, [R5+0x800] ;  /* 0x0008000005057984 */ /* 0x000ea20000000800 */
[----:B-1----:R-:W-:Y:S01]  /*0b00*/  @P6 FMUL R9, R9, 0.25 ;  /* 0x3e80000009096820 */ /* 0x002fe20000400000 */
[----:B------:R-:W-:Y:S01]  /*0b10*/  ISETP.NE.AND P6, PT, R19, RZ, PT ;  /* 0x000000ff1300720c */ /* 0x000fe20003fc5270 */
[----:B------:R-:W-:Y:S02]  /*0b20*/  VIADD R19, R13, 0xf04 ;  /* 0x00000f040d137836 */ /* 0x000fe40000000000 */
[----:B0-----:R-:W-:Y:S01]  /*0b30*/  FMUL R21, R17, R8 ;  /* 0x0000000811157220 */ /* 0x001fe20000400000 */
[----:B----4-:R-:W-:Y:S01]  /*0b40*/  VIADD R7, R13, 0x1e08 ;  /* 0x00001e080d077836 */ /* 0x010fe20000000000 */
[----:B------:R-:W-:Y:S01]  /*0b50*/  LOP3.LUT R10, R11, 0x280, RZ, 0xfc, !PT ;  /* 0x000002800b0a7812 */ /* 0x000fe200078efcff */
[----:B------:R-:W-:Y:S01]  /*0b60*/  FMUL R23, R16, R9 ;  /* 0x0000000910177220 */ /* 0x000fe20000400000 */
[----:B------:R-:W-:-:S02]  /*0b70*/  IMAD.WIDE R8, R19, 0x4, R2 ;  /* 0x0000000413087825 */ /* 0x000fc400078e0202 */
[----:B------:R-:W-:-:S04]  /*0b80*/  LEA.HI R10, R10, R11, RZ, 0x1b ;  /* 0x0000000b0a0a7211 */ /* 0x000fc800078fd8ff */
[----:B------:R0:W-:Y:S01]  /*0b90*/  @P6 STG.E desc[UR6][R8.64], R21 ;  /* 0x0000001508006986 */ /* 0x0001e2000c101906 */
[----:B------:R-:W-:Y:S02]  /*0ba0*/  LEA R10, R10, UR4, 0x2 ;  /* 0x000000040a0a7c11 */ /* 0x000fe4000f8e10ff */
[----:B------:R-:W-:-:S04]  /*0bb0*/  LOP3.LUT R16, R11, 0x380, RZ, 0xfc, !PT ;  /* 0x000003800b107812 */ /* 0x000fc800078efcff */
[----:B------:R-:W-:-:S04]  /*0bc0*/  LEA.HI R16, R16, R11, RZ, 0x1b ;  /* 0x0000000b10107211 */ /* 0x000fc800078fd8ff */
[----:B0-----:R-:W-:Y:S01]  /*0bd0*/  LEA R8, R16, UR4, 0x2 ;  /* 0x0000000410087c11 */ /* 0x001fe2000f8e10ff */
[C---:B------:R-:W-:Y:S02]  /*0be0*/  VIADD R11, R13.reuse, 0x3c10 ;  /* 0x00003c100d0b7836 */ /* 0x040fe40000000000 */
[C---:B------:R-:W-:Y:S02]  /*0bf0*/  VIADD R25, R13.reuse, 0x5a18 ;  /* 0x00005a180d197836 */ /* 0x040fe40000000000 */
[----:B------:R-:W-:Y:S01]  /*0c00*/  VIADD R27, R13, 0x691c ;  /* 0x0000691c0d1b7836 */ /* 0x000fe20000000000 */
[----:B--2---:R-:W0:Y:S08]  /*0c10*/  MUFU.SQRT R6, R6 ;  /* 0x0000000600067308 */ /* 0x004e300000002000 */
[----:B---3--:R-:W1:Y:S01]  /*0c20*/  MUFU.SQRT R14, R14 ;  /* 0x0000000e000e7308 */ /* 0x008e620000002000 */
[----:B0-----:R-:W-:-:S07]  /*0c30*/  FADD R12, R6, 1.00000001335143196e-10 ;  /* 0x2edbe6ff060c7421 */ /* 0x001fce0000000000 */
[----:B-----5:R-:W0:Y:S01]  /*0c40*/  MUFU.SQRT R18, R18 ;  /* 0x0000001200127308 */ /* 0x020e220000002000 */
[----:B------:R-:W-:Y:S01]  /*0c50*/  IMAD.WIDE R6, R7, 0x4, R2 ;  /* 0x0000000407067825 */ /* 0x000fe200078e0202 */
[----:B------:R-:W-:-:S03]  /*0c60*/  FSETP.GT.AND P6, PT, R12, 8.50705917302346158658e+37, PT ;  /* 0x7e8000000c00780b */ /* 0x000fc60003fc4000 */
[----:B-1----:R-:W-:Y:S02]  /*0c70*/  FADD R17, R14, 1.00000001335143196e-10 ;  /* 0x2edbe6ff0e117421 */ /* 0x002fe40000000000 */
[----:B------:R-:W1:Y:S01]  /*0c80*/  LDS R14, [R10+0xa00] ;  /* 0x000a00000a0e7984 */ /* 0x000e620000000800 */
[----:B------:R-:W2:Y:S03]  /*0c90*/  MUFU.SQRT R15, R15 ;  /* 0x0000000f000f7308 */ /* 0x000ea60000002000 */
[----:B------:R3:W-:Y:S01]  /*0ca0*/  @P5 STG.E desc[UR6][R6.64], R23 ;  /* 0x0000001706005986 */ /* 0x0007e2000c101906 */
[----:B------:R-:W-:Y:S01]  /*0cb0*/  FSETP.GT.AND P5, PT, R17, 8.50705917302346158658e+37, PT ;  /* 0x7e8000001100780b */ /* 0x000fe20003fa4000 */
[----:B0-----:R-:W-:-:S03]  /*0cc0*/  FADD R9, R18, 1.00000001335143196e-10 ;  /* 0x2edbe6ff12097421 */ /* 0x001fc60000000000 */
[----:B------:R-:W0:Y:S01]  /*0cd0*/  MUFU.SQRT R22, R22 ;  /* 0x0000001600167308 */ /* 0x000e220000002000 */
[----:B------:R-:W-:Y:S01]  /*0ce0*/  @P6 FMUL R12, R12, 0.25 ;  /* 0x3e8000000c0c6820 */ /* 0x000fe20000400000 */
[----:B------:R-:W-:Y:S01]  /*0cf0*/  @P6 FMUL R0, R0, 0.25 ;  /* 0x3e80000000006820 */ /* 0x000fe20000400000 */
[----:B------:R-:W-:Y:S01]  /*0d00*/  FSETP.GT.AND P6, PT, R9, 8.50705917302346158658e+37, PT ;  /* 0x7e8000000900780b */ /* 0x000fe20003fc4000 */
[----:B--2---:R-:W-:-:S05]  /*0d10*/  FADD R19, R15, 1.00000001335143196e-10 ;  /* 0x2edbe6ff0f137421 */ /* 0x004fca0000000000 */
[----:B------:R-:W-:Y:S01]  /*0d20*/  @P5 FMUL R17, R17, 0.25 ;  /* 0x3e80000011115820 */ /* 0x000fe20000400000 */
[----:B------:R2:W4:Y:S01]  /*0d30*/  LDS R15, [R8+0xe00] ;  /* 0x000e0000080f7984 */ /* 0x0005220000000800 */
[----:B------:R-:W-:Y:S01]  /*0d40*/  @P5 FMUL R4, R4, 0.25 ;  /* 0x3e80000004045820 */ /* 0x000fe20000400000 */
[----:B------:R-:W-:Y:S01]  /*0d50*/  FSETP.GT.AND P5, PT, R19, 8.50705917302346158658e+37, PT ;  /* 0x7e8000001300780b */ /* 0x000fe20003fa4000 */
[----:B0-----:R-:W-:-:S03]  /*0d60*/  FADD R18, R22, 1.00000001335143196e-10 ;  /* 0x2edbe6ff16127421 */ /* 0x001fc60000000000 */
[----:B------:R-:W-:Y:S01]  /*0d70*/  @P6 FMUL R9, R9, 0.25 ;  /* 0x3e80000009096820 */ /* 0x000fe20000400000 */
[----:B------:R-:W-:Y:S01]  /*0d80*/  @P6 FMUL R5, R5, 0.25 ;  /* 0x3e80000005056820 */ /* 0x000fe20000400000 */
[C---:B------:R-:W-:Y:S01]  /*0d90*/  FSETP.GT.AND P6, PT, R18.reuse, 8.50705917302346158658e+37, PT ;  /* 0x7e8000001200780b */ /* 0x040fe20003fc4000 */
[----:B------:R-:W0:Y:S06]  /*0da0*/  MUFU.RCP R17, R17 ;  /* 0x0000001100117308 */ /* 0x000e2c0000001000 */
[----:B------:R-:W-:Y:S02]  /*0db0*/  @P5 FMUL R19, R19, 0.25 ;  /* 0x3e80000013135820 */ /* 0x000fe40000400000 */
[----:B------:R-:W5:Y:S04]  /*0dc0*/  MUFU.RCP R16, R9 ;  /* 0x0000000900107308 */ /* 0x000f680000001000 */
[----:B------:R-:W-:-:S04]  /*0dd0*/  @P6 FMUL R18, R18, 0.25 ;  /* 0x3e80000012126820 */ /* 0x000fc80000400000 */
[----:B------:R-:W2:Y:S08]  /*0de0*/  MUFU.RCP R19, R19 ;  /* 0x0000001300137308 */ /* 0x000eb00000001000 */
[----:B------:R-:W4:Y:S01]  /*0df0*/  MUFU.RCP R21, R12 ;  /* 0x0000000c00157308 */ /* 0x000f220000001000 */
[C---:B---3--:R-:W-:Y:S02]  /*0e00*/  VIADD R7, R13.reuse, 0x2d0c ;  /* 0x00002d0c0d077836 */ /* 0x048fe40000000000 */
[----:B-1----:R-:W-:Y:S01]  /*0e10*/  @P5 FMUL R14, R14, 0.25 ;  /* 0x3e8000000e0e5820 */ /* 0x002fe20000400000 */
[----:B------:R-:W-:-:S02]  /*0e20*/  VIADD R23, R13, 0x4b14 ;  /* 0x00004b140d177836 */ /* 0x000fc40000000000 */
[----:B0-----:R-:W-:Y:S02]  /*0e30*/  FMUL R17, R17, R4 ;  /* 0x0000000411117220 */ /* 0x001fe40000400000 */
[----:B------:R-:W0:Y:S01]  /*0e40*/  MUFU.RCP R18, R18 ;  /* 0x0000001200127308 */ /* 0x000e220000001000 */
[----:B------:R-:W-:-:S04]  /*0e50*/  IMAD.WIDE R6, R7, 0x4, R2 ;  /* 0x0000000407067825 */ /* 0x000fc800078e0202 */
[----:B-----5:R-:W-:Y:S01]  /*0e60*/  FMUL R5, R16, R5 ;  /* 0x0000000510057220 */ /* 0x020fe20000400000 */
[----:B--2---:R-:W-:Y:S01]  /*0e70*/  FMUL R19, R19, R14 ;  /* 0x0000000e13137220 */ /* 0x004fe20000400000 */
[----:B------:R-:W-:-:S04]  /*0e80*/  IMAD.WIDE R8, R11, 0x4, R2 ;  /* 0x000000040b087825 */ /* 0x000fc800078e0202 */
[----:B----4-:R-:W-:Y:S01]  /*0e90*/  FMUL R21, R21, R0 ;  /* 0x0000000015157220 */ /* 0x010fe20000400000 */
[--C-:B------:R-:W-:Y:S01]  /*0ea0*/  IMAD.WIDE R10, R23, 0x4, R2.reuse ;  /* 0x00000004170a7825 */ /* 0x100fe200078e0202 */
[----:B------:R1:W-:Y:S03]  /*0eb0*/  @P4 STG.E desc[UR6][R6.64], R17 ;  /* 0x0000001106004986 */ /* 0x0003e6000c101906 */
[--C-:B------:R-:W-:Y:S01]  /*0ec0*/  IMAD.WIDE R12, R25, 0x4, R2.reuse ;  /* 0x00000004190c7825 */ /* 0x100fe200078e0202 */
[----:B------:R1:W-:Y:S03]  /*0ed0*/  @P3 STG.E desc[UR6][R8.64], R5 ;  /* 0x0000000508003986 */ /* 0x0003e6000c101906 */
[----:B------:R-:W-:Y:S01]  /*0ee0*/  @P6 FMUL R15, R15, 0.25 ;  /* 0x3e8000000f0f6820 */ /* 0x000fe20000400000 */
[----:B------:R1:W-:Y:S01]  /*0ef0*/  @P2 STG.E desc[UR6][R10.64], R19 ;  /* 0x000000130a002986 */ /* 0x0003e2000c101906 */
[----:B------:R-:W-:-:S03]  /*0f00*/  IMAD.WIDE R2, R27, 0x4, R2 ;  /* 0x000000041b027825 */ /* 0x000fc600078e0202 */
[----:B------:R1:W-:Y:S01]  /*0f10*/  @P1 STG.E desc[UR6][R12.64], R21 ;  /* 0x000000150c001986 */ /* 0x0003e2000c101906 */
[----:B0-----:R-:W-:Y:S01]  /*0f20*/  FMUL R15, R18, R15 ;  /* 0x0000000f120f7220 */ /* 0x001fe20000400000 */
[----:B------:R-:W-:Y:S06]  /*0f30*/  @!P0 EXIT ;  /* 0x000000000000894d */ /* 0x000fec0003800000 */
[----:B------:R-:W-:Y:S01]  /*0f40*/  STG.E desc[UR6][R2.64], R15 ;  /* 0x0000000f02007986 */ /* 0x000fe2000c101906 */
[----:B------:R-:W-:Y:S05]  /*0f50*/  EXIT ;  /* 0x000000000000794d */ /* 0x000fea0003800000 */
.L_x_0:
[----:B------:R-:W-:-:S00]  /*0f60*/  BRA `(.L_x_0) ;  /* 0xfffffffc00fc7947 */ /* 0x000fc0000383ffff */
[----:B------:R-:W-:-:S00]  /*0f70*/  NOP ;  /* 0x0000000000007918 */ /* 0x000fc00000000000 */
        /* <DEDUP_REMOVED lines=8> */
.L_x_1:


//--------------------- .nv.global.init           --------------------------
	.section	.nv.global.init,"aw",@progbits
.nv.global.init:
	.type		_$_str,@object
	.size		_$_str,(_$_str_$_2 - _$_str)
_$_str:
        /*0000*/ 	.byte	0x5f, 0x5f, 0x43, 0x55, 0x44, 0x41, 0x5f, 0x46, 0x54, 0x5a, 0x00
	.type		_$_str_$_2,@object
	.size		_$_str_$_2,(.L_1 - _$_str_$_2)
_$_str_$_2:
        /*000b*/ 	.byte	0x5f, 0x5f, 0x43, 0x55, 0x44, 0x41, 0x5f, 0x50, 0x52, 0x45, 0x43, 0x5f, 0x53, 0x51, 0x52, 0x54
        /*001b*/ 	.byte	0x00
.L_1:


//--------------------- .nv.shared.triton_poi_fused_add_div_sqrt_14 --------------------------
	.section	.nv.shared.triton_poi_fused_add_div_sqrt_14,"aw",@nobits
	.sectionflags	@""
	.align	16
	.zero		1024


//--------------------- .nv.constant0.triton_poi_fused_add_div_sqrt_14 --------------------------
	.section	.nv.constant0.triton_poi_fused_add_div_sqrt_14,"a",@progbits
	.sectionflags	@""
	.align	4
.nv.constant0.triton_poi_fused_add_div_sqrt_14:
	.zero		560
